//
// Generated by NVIDIA NVVM Compiler
//
// Compiler Build ID: CL-36424714
// Cuda compilation tools, release 13.0, V13.0.88
// Based on NVVM 20.0.0
//

.version 9.0
.target sm_100
.address_size 64

	// .globl	_Z12helloFromGPUv
.extern .func  (.param .b32 func_retval0) vprintf
(
	.param .b64 vprintf_param_0,
	.param .b64 vprintf_param_1
)
;
.global .align 1 .b8 $str[73] = {73, 32, 97, 109, 32, 98, 108, 111, 99, 107, 68, 105, 109, 46, 120, 61, 37, 51, 100, 44, 32, 98, 108, 111, 99, 107, 73, 100, 120, 46, 120, 61, 37, 51, 100, 44, 32, 116, 104, 114, 101, 97, 100, 73, 100, 120, 46, 120, 61, 37, 51, 100, 46, 32, 77, 121, 32, 116, 97, 114, 103, 101, 116, 32, 105, 115, 32, 37, 51, 100, 46, 10};

.visible .entry _Z12helloFromGPUv()
{
	.local .align 16 .b8 	__local_depot0[16];
	.reg .b64 	%SP;
	.reg .b64 	%SPL;
	.reg .b32 	%r<7>;
	.reg .b64 	%rd<5>;

	mov.u64 	%SPL, __local_depot0;
	cvta.local.u64 	%SP, %SPL;
	add.u64 	%rd1, %SP, 0;
	add.u64 	%rd2, %SPL, 0;
	mov.u32 	%r1, %ntid.x;
	mov.u32 	%r2, %ctaid.x;
	mov.u32 	%r3, %tid.x;
	mad.lo.s32 	%r4, %r1, %r2, %r3;
	st.local.v4.u32 	[%rd2], {%r1, %r2, %r3, %r4};
	mov.u64 	%rd3, $str;
	cvta.global.u64 	%rd4, %rd3;
	{ // callseq 0, 0
	.param .b64 param0;
	st.param.b64 	[param0], %rd4;
	.param .b64 param1;
	st.param.b64 	[param1], %rd1;
	.param .b32 retval0;
	call.uni (retval0), 
	vprintf, 
	(
	param0, 
	param1
	);
	ld.param.b32 	%r5, [retval0];
	} // callseq 0
	ret;

}


// ===== COMPILED SASS (sm_100) =====

	.target	sm_100

	.elftype	@"ET_EXEC"


//--------------------- .note.nv.tkinfo           --------------------------
	.section	.note.nv.tkinfo,"",@"SHT_NOTE"
	.sectionflags	@"SHF_NOTE_NV_TKINFO"
	.tkinfo
        /*0018*/ 	.word	0x00000002
        /*0030*/ 	.string	""
        /*0030*/ 	.string	"ptxas"
        /*0030*/ 	.string	"Cuda compilation tools, release 13.0, V13.0.88"
        /*0030*/ 	.string	"Build cuda_13.0.r13.0/compiler.36424714_0"
        /*0030*/ 	.string	"-arch sm_100 -m 64 "



//--------------------- .note.nv.cuinfo           --------------------------
	.section	.note.nv.cuinfo,"",@"SHT_NOTE"
	.sectionflags	@"SHF_NOTE_NV_CUINFO"
        /*0018*/ 	.short	0x0002
        /*001a*/ 	.short	0x0064
        /*001c*/ 	.short	0x0082
	.zero		2


//--------------------- .nv.info                  --------------------------
	.section	.nv.info,"",@"SHT_CUDA_INFO"
	.align	4


	//----- nvinfo : EIATTR_REGCOUNT
	.align		4
        /*0000*/ 	.byte	0x04, 0x2f
        /*0002*/ 	.short	(.L_2 - .L_1)
	.align		4
.L_1:
        /*0004*/ 	.word	index@(_Z12helloFromGPUv)
        /*0008*/ 	.word	0x00000018


	//----- nvinfo : EIATTR_FRAME_SIZE
	.align		4
.L_2:
        /*000c*/ 	.byte	0x04, 0x11
        /*000e*/ 	.short	(.L_4 - .L_3)
	.align		4
.L_3:
        /*0010*/ 	.word	index@(_Z12helloFromGPUv)
        /*0014*/ 	.word	0x00000010


	//----- nvinfo : EIATTR_MIN_STACK_SIZE
	.align		4
.L_4:
        /*0018*/ 	.byte	0x04, 0x12
        /*001a*/ 	.short	(.L_6 - .L_5)
	.align		4
.L_5:
        /*001c*/ 	.word	index@(_Z12helloFromGPUv)
        /*0020*/ 	.word	0x00000010
.L_6:


//--------------------- .nv.compat                --------------------------
	.section	.nv.compat,"",@"SHT_CUDA_COMPAT_INFO"
	.align	4
        /*0000*/ 	.byte	0x02, 0x09, 0x00, 0x00, 0x02, 0x02, 0x01, 0x00, 0x02, 0x05, 0x05, 0x00, 0x03, 0x07, 0x01, 0x01
        /*0010*/ 	.byte	0x02, 0x03, 0x00, 0x00, 0x02, 0x06, 0x01, 0x00, 0x04, 0x0b, 0x08, 0x00, 0x09, 0x00, 0x00, 0x00
        /*0020*/ 	.byte	0x00, 0x00, 0x00, 0x00


//--------------------- .nv.info._Z12helloFromGPUv --------------------------
	.section	.nv.info._Z12helloFromGPUv,"",@"SHT_CUDA_INFO"
	.sectionflags	@""
	.align	4


	//----- nvinfo : EIATTR_CUDA_API_VERSION
	.align		4
        /*0000*/ 	.byte	0x04, 0x37
        /*0002*/ 	.short	(.L_8 - .L_7)
.L_7:
        /*0004*/ 	.word	0x00000082


	//----- nvinfo : EIATTR_SPARSE_MMA_MASK
	.align		4
.L_8:
        /*0008*/ 	.byte	0x03, 0x50
        /*000a*/ 	.short	0x0000


	//----- nvinfo : EIATTR_MAXREG_COUNT
	.align		4
        /*000c*/ 	.byte	0x03, 0x1b
        /*000e*/ 	.short	0x00ff


	//----- nvinfo : EIATTR_EXTERNS
	.align		4
        /*0010*/ 	.byte	0x04, 0x0f
        /*0012*/ 	.short	(.L_10 - .L_9)


	//   ....[0]....
	.align		4
.L_9:
        /*0014*/ 	.word	index@(vprintf)


	//----- nvinfo : EIATTR_MERCURY_ISA_VERSION
	.align		4
.L_10:
        /*0018*/ 	.byte	0x03, 0x5f
        /*001a*/ 	.short	0x0101


	//----- nvinfo : EIATTR_VRC_CTA_INIT_COUNT
	.align		4
        /*001c*/ 	.byte	0x02, 0x4a
	.zero		1
	.zero		1


	//----- nvinfo : EIATTR_SYSCALL_OFFSETS
	.align		4
        /*0020*/ 	.byte	0x04, 0x46
        /*0022*/ 	.short	(.L_12 - .L_11)


	//   ....[0]....
.L_11:
        /*0024*/ 	.word	0x00000110


	//----- nvinfo : EIATTR_EXIT_INSTR_OFFSETS
	.align		4
.L_12:
        /*0028*/ 	.byte	0x04, 0x1c
        /*002a*/ 	.short	(.L_14 - .L_13)


	//   ....[0]....
.L_13:
        /*002c*/ 	.word	0x00000120


	//----- nvinfo : EIATTR_SW_WAR
	.align		4
.L_14:
        /*0030*/ 	.byte	0x04, 0x36
        /*0032*/ 	.short	(.L_16 - .L_15)
.L_15:
        /*0034*/ 	.word	0x00000008
.L_16:


//--------------------- .nv.callgraph             --------------------------
	.section	.nv.callgraph,"",@"SHT_CUDA_CALLGRAPH"
	.align	4
	.sectionentsize	8
	.align		4
        /*0000*/ 	.word	0x00000000
	.align		4
        /*0004*/ 	.word	0xffffffff
	.align		4
        /*0008*/ 	.word	index@(_Z12helloFromGPUv)
	.align		4
        /*000c*/ 	.word	index@(vprintf)
	.align		4
        /*0010*/ 	.word	0x00000000
	.align		4
        /*0014*/ 	.word	0xfffffffe
	.align		4
        /*0018*/ 	.word	0x00000000
	.align		4
        /*001c*/ 	.word	0xfffffffd
	.align		4
        /*0020*/ 	.word	0x00000000
	.align		4
        /*0024*/ 	.word	0xfffffffc


//--------------------- .nv.constant4             --------------------------
	.section	.nv.constant4,"a",@progbits
	.align	8
	.align		8
.nv.constant4:
        /*0000*/ 	.dword	vprintf
	.align		8
        /*0008*/ 	.dword	$str


//--------------------- .text._Z12helloFromGPUv   --------------------------
	.section	.text._Z12helloFromGPUv,"ax",@progbits
	.align	128
        .global         _Z12helloFromGPUv
        .type           _Z12helloFromGPUv,@function
        .size           _Z12helloFromGPUv,(.L_x_2 - _Z12helloFromGPUv)
        .other          _Z12helloFromGPUv,@"STO_CUDA_ENTRY STV_DEFAULT"
_Z12helloFromGPUv:
.text._Z12helloFromGPUv:
[----:B------:R-:W0:Y:S01]  /*0000*/  LDC R1, c[0x0][0x37c] ;  /* 0x0000df00ff017b82 */ /* 0x000e220000000800 */
[----:B------:R-:W1:Y:S01]  /*0010*/  S2R R9, SR_CTAID.X ;  /* 0x0000000000097919 */ /* 0x000e620000002500 */
[----:B------:R-:W2:Y:S06]  /*0020*/  LDCU UR5, c[0x0][0x2fc] ;  /* 0x00005f80ff0577ac */ /* 0x000eac0008000800 */
[----:B------:R-:W1:Y:S01]  /*0030*/  LDC R8, c[0x0][0x360] ;  /* 0x0000d800ff087b82 */ /* 0x000e620000000800 */
[----:B0-----:R-:W-:Y:S01]  /*0040*/  VIADD R1, R1, 0xfffffff0 ;  /* 0xfffffff001017836 */ /* 0x001fe20000000000 */
[----:B------:R-:W1:Y:S01]  /*0050*/  S2R R10, SR_TID.X ;  /* 0x00000000000a7919 */ /* 0x000e620000002100 */
[----:B------:R-:W-:Y:S01]  /*0060*/  MOV R0, 0x0 ;  /* 0x0000000000007802 */ /* 0x000fe20000000f00 */
[----:B------:R-:W0:Y:S04]  /*0070*/  LDCU UR4, c[0x0][0x2f8] ;  /* 0x00005f00ff0477ac */ /* 0x000e280008000800 */
[----:B------:R3:W4:Y:S01]  /*0080*/  LDC.64 R2, c[0x4][R0] ;  /* 0x0100000000027b82 */ /* 0x0007220000000a00 */
[----:B------:R-:W5:Y:S01]  /*0090*/  LDCU.64 UR6, c[0x4][0x8] ;  /* 0x01000100ff0677ac */ /* 0x000f620008000a00 */
[----:B0-----:R-:W-:Y:S01]  /*00a0*/  IADD3 R6, P0, PT, R1, UR4, RZ ;  /* 0x0000000401067c10 */ /* 0x001fe2000ff1e0ff */
[----:B-----5:R-:W-:Y:S01]  /*00b0*/  IMAD.U32 R4, RZ, RZ, UR6 ;  /* 0x00000006ff047e24 */ /* 0x020fe2000f8e00ff */
[----:B------:R-:W-:-:S03]  /*00c0*/  MOV R5, UR7 ;  /* 0x0000000700057c02 */ /* 0x000fc60008000f00 */
[----:B--2---:R-:W-:Y:S02]  /*00d0*/  IMAD.X R7, RZ, RZ, UR5, P0 ;  /* 0x00000005ff077e24 */ /* 0x004fe400080e06ff */
[----:B-1----:R-:W-:-:S05]  /*00e0*/  IMAD R11, R8, R9, R10 ;  /* 0x00000009080b7224 */ /* 0x002fca00078e020a */
[----:B------:R3:W-:Y:S02]  /*00f0*/  STL.128 [R1], R8 ;  /* 0x0000000801007387 */ /* 0x0007e40000100c00 */
[----:B------:R-:W-:-:S07]  /*0100*/  LEPC R20, `(.L_x_0) ;  /* 0x000000001014794e */ /* 0x000fce0000000000 */
[----:B---34-:R-:W-:Y:S05]  /*0110*/  CALL.ABS.NOINC R2 ;  /* 0x0000000002007343 */ /* 0x018fea0003c00000 */
.L_x_0:
[----:B------:R-:W-:Y:S05]  /*0120*/  EXIT ;  /* 0x000000000000794d */ /* 0x000fea0003800000 */
.L_x_1:
[----:B------:R-:W-:-:S00]  /*0130*/  BRA `(.L_x_1) ;  /* 0xfffffffc00fc7947 */ /* 0x000fc0000383ffff */
[----:B------:R-:W-:-:S00]  /*0140*/  NOP ;  /* 0x0000000000007918 */ /* 0x000fc00000000000 */
        /* <DEDUP_REMOVED lines=11> */
.L_x_2:


//--------------------- .nv.global.init           --------------------------
	.section	.nv.global.init,"aw",@progbits
.nv.global.init:
	.type		$str,@object
	.size		$str,(.L_0 - $str)
$str:
        /*0000*/ 	.byte	0x49, 0x20, 0x61, 0x6d, 0x20, 0x62, 0x6c, 0x6f, 0x63, 0x6b, 0x44, 0x69, 0x6d, 0x2e, 0x78, 0x3d
        /*0010*/ 	.byte	0x25, 0x33, 0x64, 0x2c, 0x20, 0x62, 0x6c, 0x6f, 0x63, 0x6b, 0x49, 0x64, 0x78, 0x2e, 0x78, 0x3d
        /*0020*/ 	.byte	0x25, 0x33, 0x64, 0x2c, 0x20, 0x74, 0x68, 0x72, 0x65, 0x61, 0x64, 0x49, 0x64, 0x78, 0x2e, 0x78
        /*0030*/ 	.byte	0x3d, 0x25, 0x33, 0x64, 0x2e, 0x20, 0x4d, 0x79, 0x20, 0x74, 0x61, 0x72, 0x67, 0x65, 0x74, 0x20
        /*0040*/ 	.byte	0x69, 0x73, 0x20, 0x25, 0x33, 0x64, 0x2e, 0x0a, 0x00
.L_0:


//--------------------- .nv.shared.reserved.0     --------------------------
	.section	.nv.shared.reserved.0,"aw",@nobits
	.weak		__nv_reservedSMEM_offset_0_alias
	.size		__nv_reservedSMEM_offset_0_alias, 0, 64
	.other		__nv_reservedSMEM_offset_0_alias,@"STO_CUDA_RESERVED_SHARED STV_DEFAULT"
__nv_reservedSMEM_offset_0_alias:
	.zero		0
	.zero		64


//--------------------- .nv.constant0._Z12helloFromGPUv --------------------------
	.section	.nv.constant0._Z12helloFromGPUv,"a",@progbits
	.sectionflags	@""
	.align	4
.nv.constant0._Z12helloFromGPUv:
	.zero		896


//--------------------- SYMBOLS --------------------------

	.type		.nv.reservedSmem.offset0,@object
	.size		.nv.reservedSmem.offset0,0x4
	.type		vprintf,@function
